//
// Generated by NVIDIA NVVM Compiler
//
// Compiler Build ID: CL-36424714
// Cuda compilation tools, release 13.0, V13.0.88
// Based on NVVM 20.0.0
//

.version 9.0
.target sm_100
.address_size 64

	// .globl	_Z10neg_kerneliPKfPf

.visible .entry _Z10neg_kerneliPKfPf(
	.param .u32 _Z10neg_kerneliPKfPf_param_0,
	.param .u64 .ptr .align 1 _Z10neg_kerneliPKfPf_param_1,
	.param .u64 .ptr .align 1 _Z10neg_kerneliPKfPf_param_2
)
{
	.reg .pred 	%p<2>;
	.reg .b32 	%r<6>;
	.reg .b32 	%f<3>;
	.reg .b64 	%rd<8>;

	ld.param.u32 	%r2, [_Z10neg_kerneliPKfPf_param_0];
	ld.param.u64 	%rd1, [_Z10neg_kerneliPKfPf_param_1];
	ld.param.u64 	%rd2, [_Z10neg_kerneliPKfPf_param_2];
	mov.u32 	%r3, %ctaid.x;
	mov.u32 	%r4, %ntid.x;
	mov.u32 	%r5, %tid.x;
	mad.lo.s32 	%r1, %r3, %r4, %r5;
	setp.ge.s32 	%p1, %r1, %r2;
	@%p1 bra 	$L__BB0_2;
	cvta.to.global.u64 	%rd3, %rd1;
	cvta.to.global.u64 	%rd4, %rd2;
	mul.wide.s32 	%rd5, %r1, 4;
	add.s64 	%rd6, %rd3, %rd5;
	ld.global.f32 	%f1, [%rd6];
	neg.f32 	%f2, %f1;
	add.s64 	%rd7, %rd4, %rd5;
	st.global.f32 	[%rd7], %f2;
$L__BB0_2:
	ret;

}


// ===== COMPILED SASS (sm_100) =====

	.target	sm_100

	.elftype	@"ET_EXEC"


//--------------------- .note.nv.tkinfo           --------------------------
	.section	.note.nv.tkinfo,"",@"SHT_NOTE"
	.sectionflags	@"SHF_NOTE_NV_TKINFO"
	.tkinfo
        /*0018*/ 	.word	0x00000002
        /*0030*/ 	.string	""
        /*0030*/ 	.string	"ptxas"
        /*0030*/ 	.string	"Cuda compilation tools, release 13.0, V13.0.88"
        /*0030*/ 	.string	"Build cuda_13.0.r13.0/compiler.36424714_0"
        /*0030*/ 	.string	"-arch sm_100 -m 64 "



//--------------------- .note.nv.cuinfo           --------------------------
	.section	.note.nv.cuinfo,"",@"SHT_NOTE"
	.sectionflags	@"SHF_NOTE_NV_CUINFO"
        /*0018*/ 	.short	0x0002
        /*001a*/ 	.short	0x0064
        /*001c*/ 	.short	0x0082
	.zero		2


//--------------------- .nv.info                  --------------------------
	.section	.nv.info,"",@"SHT_CUDA_INFO"
	.align	4


	//----- nvinfo : EIATTR_REGCOUNT
	.align		4
        /*0000*/ 	.byte	0x04, 0x2f
        /*0002*/ 	.short	(.L_1 - .L_0)
	.align		4
.L_0:
        /*0004*/ 	.word	index@(_Z10neg_kerneliPKfPf)
        /*0008*/ 	.word	0x0000000a


	//----- nvinfo : EIATTR_FRAME_SIZE
	.align		4
.L_1:
        /*000c*/ 	.byte	0x04, 0x11
        /*000e*/ 	.short	(.L_3 - .L_2)
	.align		4
.L_2:
        /*0010*/ 	.word	index@(_Z10neg_kerneliPKfPf)
        /*0014*/ 	.word	0x00000000


	//----- nvinfo : EIATTR_MIN_STACK_SIZE
	.align		4
.L_3:
        /*0018*/ 	.byte	0x04, 0x12
        /*001a*/ 	.short	(.L_5 - .L_4)
	.align		4
.L_4:
        /*001c*/ 	.word	index@(_Z10neg_kerneliPKfPf)
        /*0020*/ 	.word	0x00000000
.L_5:


//--------------------- .nv.compat                --------------------------
	.section	.nv.compat,"",@"SHT_CUDA_COMPAT_INFO"
	.align	4
        /*0000*/ 	.byte	0x02, 0x09, 0x00, 0x00, 0x02, 0x02, 0x01, 0x00, 0x02, 0x05, 0x05, 0x00, 0x03, 0x07, 0x01, 0x01
        /*0010*/ 	.byte	0x02, 0x03, 0x00, 0x00, 0x02, 0x06, 0x01, 0x00, 0x04, 0x0b, 0x08, 0x00, 0x09, 0x00, 0x00, 0x00
        /*0020*/ 	.byte	0x00, 0x00, 0x00, 0x00


//--------------------- .nv.info._Z10neg_kerneliPKfPf --------------------------
	.section	.nv.info._Z10neg_kerneliPKfPf,"",@"SHT_CUDA_INFO"
	.sectionflags	@""
	.align	4


	//----- nvinfo : EIATTR_CUDA_API_VERSION
	.align		4
        /*0000*/ 	.byte	0x04, 0x37
        /*0002*/ 	.short	(.L_7 - .L_6)
.L_6:
        /*0004*/ 	.word	0x00000082


	//----- nvinfo : EIATTR_KPARAM_INFO
	.align		4
.L_7:
        /*0008*/ 	.byte	0x04, 0x17
        /*000a*/ 	.short	(.L_9 - .L_8)
.L_8:
        /*000c*/ 	.word	0x00000000
        /*0010*/ 	.short	0x0002
        /*0012*/ 	.short	0x0010
        /*0014*/ 	.byte	0x00, 0xf5, 0x21, 0x00


	//----- nvinfo : EIATTR_KPARAM_INFO
	.align		4
.L_9:
        /*0018*/ 	.byte	0x04, 0x17
        /*001a*/ 	.short	(.L_11 - .L_10)
.L_10:
        /*001c*/ 	.word	0x00000000
        /*0020*/ 	.short	0x0001
        /*0022*/ 	.short	0x0008
        /*0024*/ 	.byte	0x00, 0xf5, 0x21, 0x00


	//----- nvinfo : EIATTR_KPARAM_INFO
	.align		4
.L_11:
        /*0028*/ 	.byte	0x04, 0x17
        /*002a*/ 	.short	(.L_13 - .L_12)
.L_12:
        /*002c*/ 	.word	0x00000000
        /*0030*/ 	.short	0x0000
        /*0032*/ 	.short	0x0000
        /*0034*/ 	.byte	0x00, 0xf0, 0x11, 0x00


	//----- nvinfo : EIATTR_SPARSE_MMA_MASK
	.align		4
.L_13:
        /*0038*/ 	.byte	0x03, 0x50
        /*003a*/ 	.short	0x0000


	//----- nvinfo : EIATTR_MAXREG_COUNT
	.align		4
        /*003c*/ 	.byte	0x03, 0x1b
        /*003e*/ 	.short	0x00ff


	//----- nvinfo : EIATTR_MERCURY_ISA_VERSION
	.align		4
        /*0040*/ 	.byte	0x03, 0x5f
        /*0042*/ 	.short	0x0101


	//----- nvinfo : EIATTR_VRC_CTA_INIT_COUNT
	.align		4
        /*0044*/ 	.byte	0x02, 0x4a
	.zero		1
	.zero		1


	//----- nvinfo : EIATTR_EXIT_INSTR_OFFSETS
	.align		4
        /*0048*/ 	.byte	0x04, 0x1c
        /*004a*/ 	.short	(.L_15 - .L_14)


	//   ....[0]....
.L_14:
        /*004c*/ 	.word	0x00000070


	//   ....[1]....
        /*0050*/ 	.word	0x00000100


	//----- nvinfo : EIATTR_CBANK_PARAM_SIZE
	.align		4
.L_15:
        /*0054*/ 	.byte	0x03, 0x19
        /*0056*/ 	.short	0x0018


	//----- nvinfo : EIATTR_PARAM_CBANK
	.align		4
        /*0058*/ 	.byte	0x04, 0x0a
        /*005a*/ 	.short	(.L_17 - .L_16)
	.align		4
.L_16:
        /*005c*/ 	.word	index@(.nv.constant0._Z10neg_kerneliPKfPf)
        /*0060*/ 	.short	0x0380
        /*0062*/ 	.short	0x0018


	//----- nvinfo : EIATTR_SW_WAR
	.align		4
.L_17:
        /*0064*/ 	.byte	0x04, 0x36
        /*0066*/ 	.short	(.L_19 - .L_18)
.L_18:
        /*0068*/ 	.word	0x00000008
.L_19:


//--------------------- .nv.callgraph             --------------------------
	.section	.nv.callgraph,"",@"SHT_CUDA_CALLGRAPH"
	.align	4
	.sectionentsize	8
	.align		4
        /*0000*/ 	.word	0x00000000
	.align		4
        /*0004*/ 	.word	0xffffffff
	.align		4
        /*0008*/ 	.word	0x00000000
	.align		4
        /*000c*/ 	.word	0xfffffffe
	.align		4
        /*0010*/ 	.word	0x00000000
	.align		4
        /*0014*/ 	.word	0xfffffffd
	.align		4
        /*0018*/ 	.word	0x00000000
	.align		4
        /*001c*/ 	.word	0xfffffffc


//--------------------- .text._Z10neg_kerneliPKfPf --------------------------
	.section	.text._Z10neg_kerneliPKfPf,"ax",@progbits
	.align	128
        .global         _Z10neg_kerneliPKfPf
        .type           _Z10neg_kerneliPKfPf,@function
        .size           _Z10neg_kerneliPKfPf,(.L_x_1 - _Z10neg_kerneliPKfPf)
        .other          _Z10neg_kerneliPKfPf,@"STO_CUDA_ENTRY STV_DEFAULT"
_Z10neg_kerneliPKfPf:
.text._Z10neg_kerneliPKfPf:
[----:B------:R-:W-:Y:S01]  /*0000*/  LDC R1, c[0x0][0x37c] ;  /* 0x0000df00ff017b82 */ /* 0x000fe20000000800 */
[----:B------:R-:W0:Y:S07]  /*0010*/  S2R R0, SR_TID.X ;  /* 0x0000000000007919 */ /* 0x000e2e0000002100 */
[----:B------:R-:W0:Y:S01]  /*0020*/  S2UR UR4, SR_CTAID.X ;  /* 0x00000000000479c3 */ /* 0x000e220000002500 */
[----:B------:R-:W1:Y:S07]  /*0030*/  LDCU UR5, c[0x0][0x380] ;  /* 0x00007000ff0577ac */ /* 0x000e6e0008000800 */
[----:B------:R-:W0:Y:S02]  /*0040*/  LDC R7, c[0x0][0x360] ;  /* 0x0000d800ff077b82 */ /* 0x000e240000000800 */
[----:B0-----:R-:W-:-:S05]  /*0050*/  IMAD R7, R7, UR4, R0 ;  /* 0x0000000407077c24 */ /* 0x001fca000f8e0200 */
[----:B-1----:R-:W-:-:S13]  /*0060*/  ISETP.GE.AND P0, PT, R7, UR5, PT ;  /* 0x0000000507007c0c */ /* 0x002fda000bf06270 */
[----:B------:R-:W-:Y:S05]  /*0070*/  @P0 EXIT ;  /* 0x000000000000094d */ /* 0x000fea0003800000 */
[----:B------:R-:W0:Y:S01]  /*0080*/  LDC.64 R2, c[0x0][0x388] ;  /* 0x0000e200ff027b82 */ /* 0x000e220000000a00 */
[----:B------:R-:W1:Y:S07]  /*0090*/  LDCU.64 UR4, c[0x0][0x358] ;  /* 0x00006b00ff0477ac */ /* 0x000e6e0008000a00 */
[----:B------:R-:W2:Y:S01]  /*00a0*/  LDC.64 R4, c[0x0][0x390] ;  /* 0x0000e400ff047b82 */ /* 0x000ea20000000a00 */
[----:B0-----:R-:W-:-:S06]  /*00b0*/  IMAD.WIDE R2, R7, 0x4, R2 ;  /* 0x0000000407027825 */ /* 0x001fcc00078e0202 */
[----:B-1----:R-:W3:Y:S01]  /*00c0*/  LDG.E R2, desc[UR4][R2.64] ;  /* 0x0000000402027981 */ /* 0x002ee2000c1e1900 */
[----:B--2---:R-:W-:-:S04]  /*00d0*/  IMAD.WIDE R4, R7, 0x4, R4 ;  /* 0x0000000407047825 */ /* 0x004fc800078e0204 */
[----:B---3--:R-:W-:-:S05]  /*00e0*/  FADD R7, -R2, -RZ ;  /* 0x800000ff02077221 */ /* 0x008fca0000000100 */
[----:B------:R-:W-:Y:S01]  /*00f0*/  STG.E desc[UR4][R4.64], R7 ;  /* 0x0000000704007986 */ /* 0x000fe2000c101904 */
[----:B------:R-:W-:Y:S05]  /*0100*/  EXIT ;  /* 0x000000000000794d */ /* 0x000fea0003800000 */
.L_x_0:
[----:B------:R-:W-:-:S00]  /*0110*/  BRA `(.L_x_0) ;  /* 0xfffffffc00fc7947 */ /* 0x000fc0000383ffff */
[----:B------:R-:W-:-:S00]  /*0120*/  NOP ;  /* 0x0000000000007918 */ /* 0x000fc00000000000 */
        /* <DEDUP_REMOVED lines=13> */
.L_x_1:


//--------------------- .nv.shared.reserved.0     --------------------------
	.section	.nv.shared.reserved.0,"aw",@nobits
	.weak		__nv_reservedSMEM_offset_0_alias
	.size		__nv_reservedSMEM_offset_0_alias, 0, 64
	.other		__nv_reservedSMEM_offset_0_alias,@"STO_CUDA_RESERVED_SHARED STV_DEFAULT"
__nv_reservedSMEM_offset_0_alias:
	.zero		0
	.zero		64


//--------------------- .nv.constant0._Z10neg_kerneliPKfPf --------------------------
	.section	.nv.constant0._Z10neg_kerneliPKfPf,"a",@progbits
	.sectionflags	@""
	.align	4
.nv.constant0._Z10neg_kerneliPKfPf:
	.zero		920


//--------------------- SYMBOLS --------------------------

	.type		.nv.reservedSmem.offset0,@object
	.size		.nv.reservedSmem.offset0,0x4
